//
// Generated by NVIDIA NVVM Compiler
//
// Compiler Build ID: CL-36424714
// Cuda compilation tools, release 13.0, V13.0.88
// Based on NVVM 20.0.0
//

.version 9.0
.target sm_100
.address_size 64

	// .globl	_Z12matMul_tiledPKdS0_Pd
// _ZZ12matMul_tiledPKdS0_PdE2As has been demoted
// _ZZ12matMul_tiledPKdS0_PdE2Bs has been demoted

.visible .entry _Z12matMul_tiledPKdS0_Pd(
	.param .u64 .ptr .align 1 _Z12matMul_tiledPKdS0_Pd_param_0,
	.param .u64 .ptr .align 1 _Z12matMul_tiledPKdS0_Pd_param_1,
	.param .u64 .ptr .align 1 _Z12matMul_tiledPKdS0_Pd_param_2
)
{
	.reg .b32 	%r<24>;
	.reg .b64 	%rd<19>;
	.reg .b64 	%fd<201>;
	// demoted variable
	.shared .align 8 .b8 _ZZ12matMul_tiledPKdS0_PdE2As[2048];
	// demoted variable
	.shared .align 8 .b8 _ZZ12matMul_tiledPKdS0_PdE2Bs[2048];
	ld.param.u64 	%rd1, [_Z12matMul_tiledPKdS0_Pd_param_0];
	ld.param.u64 	%rd2, [_Z12matMul_tiledPKdS0_Pd_param_1];
	ld.param.u64 	%rd3, [_Z12matMul_tiledPKdS0_Pd_param_2];
	cvta.to.global.u64 	%rd4, %rd2;
	cvta.to.global.u64 	%rd5, %rd1;
	mov.u32 	%r1, %ctaid.y;
	mov.u32 	%r2, %tid.y;
	mov.u32 	%r3, %ctaid.x;
	shl.b32 	%r4, %r3, 4;
	mov.u32 	%r5, %tid.x;
	add.s32 	%r6, %r4, %r5;
	shl.b32 	%r7, %r1, 10;
	shl.b32 	%r8, %r2, 6;
	add.s32 	%r9, %r7, %r8;
	add.s32 	%r10, %r5, %r9;
	shl.b32 	%r11, %r2, 7;
	mov.u32 	%r12, _ZZ12matMul_tiledPKdS0_PdE2As;
	add.s32 	%r13, %r12, %r11;
	shl.b32 	%r14, %r5, 3;
	add.s32 	%r15, %r13, %r14;
	add.s32 	%r16, %r6, %r8;
	mov.u32 	%r17, _ZZ12matMul_tiledPKdS0_PdE2Bs;
	add.s32 	%r18, %r17, %r14;
	add.s32 	%r19, %r18, %r11;
	mul.wide.u32 	%rd6, %r10, 8;
	add.s64 	%rd7, %rd5, %rd6;
	ld.global.f64 	%fd1, [%rd7];
	st.shared.f64 	[%r15], %fd1;
	mul.wide.u32 	%rd8, %r16, 8;
	add.s64 	%rd9, %rd4, %rd8;
	ld.global.f64 	%fd2, [%rd9];
	st.shared.f64 	[%r19], %fd2;
	bar.sync 	0;
	ld.shared.f64 	%fd3, [%r13];
	ld.shared.f64 	%fd4, [%r18];
	fma.rn.f64 	%fd5, %fd3, %fd4, 0d0000000000000000;
	ld.shared.f64 	%fd6, [%r13+8];
	ld.shared.f64 	%fd7, [%r18+128];
	fma.rn.f64 	%fd8, %fd6, %fd7, %fd5;
	ld.shared.f64 	%fd9, [%r13+16];
	ld.shared.f64 	%fd10, [%r18+256];
	fma.rn.f64 	%fd11, %fd9, %fd10, %fd8;
	ld.shared.f64 	%fd12, [%r13+24];
	ld.shared.f64 	%fd13, [%r18+384];
	fma.rn.f64 	%fd14, %fd12, %fd13, %fd11;
	ld.shared.f64 	%fd15, [%r13+32];
	ld.shared.f64 	%fd16, [%r18+512];
	fma.rn.f64 	%fd17, %fd15, %fd16, %fd14;
	ld.shared.f64 	%fd18, [%r13+40];
	ld.shared.f64 	%fd19, [%r18+640];
	fma.rn.f64 	%fd20, %fd18, %fd19, %fd17;
	ld.shared.f64 	%fd21, [%r13+48];
	ld.shared.f64 	%fd22, [%r18+768];
	fma.rn.f64 	%fd23, %fd21, %fd22, %fd20;
	ld.shared.f64 	%fd24, [%r13+56];
	ld.shared.f64 	%fd25, [%r18+896];
	fma.rn.f64 	%fd26, %fd24, %fd25, %fd23;
	ld.shared.f64 	%fd27, [%r13+64];
	ld.shared.f64 	%fd28, [%r18+1024];
	fma.rn.f64 	%fd29, %fd27, %fd28, %fd26;
	ld.shared.f64 	%fd30, [%r13+72];
	ld.shared.f64 	%fd31, [%r18+1152];
	fma.rn.f64 	%fd32, %fd30, %fd31, %fd29;
	ld.shared.f64 	%fd33, [%r13+80];
	ld.shared.f64 	%fd34, [%r18+1280];
	fma.rn.f64 	%fd35, %fd33, %fd34, %fd32;
	ld.shared.f64 	%fd36, [%r13+88];
	ld.shared.f64 	%fd37, [%r18+1408];
	fma.rn.f64 	%fd38, %fd36, %fd37, %fd35;
	ld.shared.f64 	%fd39, [%r13+96];
	ld.shared.f64 	%fd40, [%r18+1536];
	fma.rn.f64 	%fd41, %fd39, %fd40, %fd38;
	ld.shared.f64 	%fd42, [%r13+104];
	ld.shared.f64 	%fd43, [%r18+1664];
	fma.rn.f64 	%fd44, %fd42, %fd43, %fd41;
	ld.shared.f64 	%fd45, [%r13+112];
	ld.shared.f64 	%fd46, [%r18+1792];
	fma.rn.f64 	%fd47, %fd45, %fd46, %fd44;
	ld.shared.f64 	%fd48, [%r13+120];
	ld.shared.f64 	%fd49, [%r18+1920];
	fma.rn.f64 	%fd50, %fd48, %fd49, %fd47;
	bar.sync 	0;
	ld.global.f64 	%fd51, [%rd7+128];
	st.shared.f64 	[%r15], %fd51;
	add.s32 	%r20, %r16, 1024;
	mul.wide.u32 	%rd10, %r20, 8;
	add.s64 	%rd11, %rd4, %rd10;
	ld.global.f64 	%fd52, [%rd11];
	st.shared.f64 	[%r19], %fd52;
	bar.sync 	0;
	ld.shared.f64 	%fd53, [%r13];
	ld.shared.f64 	%fd54, [%r18];
	fma.rn.f64 	%fd55, %fd53, %fd54, %fd50;
	ld.shared.f64 	%fd56, [%r13+8];
	ld.shared.f64 	%fd57, [%r18+128];
	fma.rn.f64 	%fd58, %fd56, %fd57, %fd55;
	ld.shared.f64 	%fd59, [%r13+16];
	ld.shared.f64 	%fd60, [%r18+256];
	fma.rn.f64 	%fd61, %fd59, %fd60, %fd58;
	ld.shared.f64 	%fd62, [%r13+24];
	ld.shared.f64 	%fd63, [%r18+384];
	fma.rn.f64 	%fd64, %fd62, %fd63, %fd61;
	ld.shared.f64 	%fd65, [%r13+32];
	ld.shared.f64 	%fd66, [%r18+512];
	fma.rn.f64 	%fd67, %fd65, %fd66, %fd64;
	ld.shared.f64 	%fd68, [%r13+40];
	ld.shared.f64 	%fd69, [%r18+640];
	fma.rn.f64 	%fd70, %fd68, %fd69, %fd67;
	ld.shared.f64 	%fd71, [%r13+48];
	ld.shared.f64 	%fd72, [%r18+768];
	fma.rn.f64 	%fd73, %fd71, %fd72, %fd70;
	ld.shared.f64 	%fd74, [%r13+56];
	ld.shared.f64 	%fd75, [%r18+896];
	fma.rn.f64 	%fd76, %fd74, %fd75, %fd73;
	ld.shared.f64 	%fd77, [%r13+64];
	ld.shared.f64 	%fd78, [%r18+1024];
	fma.rn.f64 	%fd79, %fd77, %fd78, %fd76;
	ld.shared.f64 	%fd80, [%r13+72];
	ld.shared.f64 	%fd81, [%r18+1152];
	fma.rn.f64 	%fd82, %fd80, %fd81, %fd79;
	ld.shared.f64 	%fd83, [%r13+80];
	ld.shared.f64 	%fd84, [%r18+1280];
	fma.rn.f64 	%fd85, %fd83, %fd84, %fd82;
	ld.shared.f64 	%fd86, [%r13+88];
	ld.shared.f64 	%fd87, [%r18+1408];
	fma.rn.f64 	%fd88, %fd86, %fd87, %fd85;
	ld.shared.f64 	%fd89, [%r13+96];
	ld.shared.f64 	%fd90, [%r18+1536];
	fma.rn.f64 	%fd91, %fd89, %fd90, %fd88;
	ld.shared.f64 	%fd92, [%r13+104];
	ld.shared.f64 	%fd93, [%r18+1664];
	fma.rn.f64 	%fd94, %fd92, %fd93, %fd91;
	ld.shared.f64 	%fd95, [%r13+112];
	ld.shared.f64 	%fd96, [%r18+1792];
	fma.rn.f64 	%fd97, %fd95, %fd96, %fd94;
	ld.shared.f64 	%fd98, [%r13+120];
	ld.shared.f64 	%fd99, [%r18+1920];
	fma.rn.f64 	%fd100, %fd98, %fd99, %fd97;
	bar.sync 	0;
	ld.global.f64 	%fd101, [%rd7+256];
	st.shared.f64 	[%r15], %fd101;
	add.s32 	%r21, %r16, 2048;
	mul.wide.u32 	%rd12, %r21, 8;
	add.s64 	%rd13, %rd4, %rd12;
	ld.global.f64 	%fd102, [%rd13];
	st.shared.f64 	[%r19], %fd102;
	bar.sync 	0;
	ld.shared.f64 	%fd103, [%r13];
	ld.shared.f64 	%fd104, [%r18];
	fma.rn.f64 	%fd105, %fd103, %fd104, %fd100;
	ld.shared.f64 	%fd106, [%r13+8];
	ld.shared.f64 	%fd107, [%r18+128];
	fma.rn.f64 	%fd108, %fd106, %fd107, %fd105;
	ld.shared.f64 	%fd109, [%r13+16];
	ld.shared.f64 	%fd110, [%r18+256];
	fma.rn.f64 	%fd111, %fd109, %fd110, %fd108;
	ld.shared.f64 	%fd112, [%r13+24];
	ld.shared.f64 	%fd113, [%r18+384];
	fma.rn.f64 	%fd114, %fd112, %fd113, %fd111;
	ld.shared.f64 	%fd115, [%r13+32];
	ld.shared.f64 	%fd116, [%r18+512];
	fma.rn.f64 	%fd117, %fd115, %fd116, %fd114;
	ld.shared.f64 	%fd118, [%r13+40];
	ld.shared.f64 	%fd119, [%r18+640];
	fma.rn.f64 	%fd120, %fd118, %fd119, %fd117;
	ld.shared.f64 	%fd121, [%r13+48];
	ld.shared.f64 	%fd122, [%r18+768];
	fma.rn.f64 	%fd123, %fd121, %fd122, %fd120;
	ld.shared.f64 	%fd124, [%r13+56];
	ld.shared.f64 	%fd125, [%r18+896];
	fma.rn.f64 	%fd126, %fd124, %fd125, %fd123;
	ld.shared.f64 	%fd127, [%r13+64];
	ld.shared.f64 	%fd128, [%r18+1024];
	fma.rn.f64 	%fd129, %fd127, %fd128, %fd126;
	ld.shared.f64 	%fd130, [%r13+72];
	ld.shared.f64 	%fd131, [%r18+1152];
	fma.rn.f64 	%fd132, %fd130, %fd131, %fd129;
	ld.shared.f64 	%fd133, [%r13+80];
	ld.shared.f64 	%fd134, [%r18+1280];
	fma.rn.f64 	%fd135, %fd133, %fd134, %fd132;
	ld.shared.f64 	%fd136, [%r13+88];
	ld.shared.f64 	%fd137, [%r18+1408];
	fma.rn.f64 	%fd138, %fd136, %fd137, %fd135;
	ld.shared.f64 	%fd139, [%r13+96];
	ld.shared.f64 	%fd140, [%r18+1536];
	fma.rn.f64 	%fd141, %fd139, %fd140, %fd138;
	ld.shared.f64 	%fd142, [%r13+104];
	ld.shared.f64 	%fd143, [%r18+1664];
	fma.rn.f64 	%fd144, %fd142, %fd143, %fd141;
	ld.shared.f64 	%fd145, [%r13+112];
	ld.shared.f64 	%fd146, [%r18+1792];
	fma.rn.f64 	%fd147, %fd145, %fd146, %fd144;
	ld.shared.f64 	%fd148, [%r13+120];
	ld.shared.f64 	%fd149, [%r18+1920];
	fma.rn.f64 	%fd150, %fd148, %fd149, %fd147;
	bar.sync 	0;
	ld.global.f64 	%fd151, [%rd7+384];
	st.shared.f64 	[%r15], %fd151;
	add.s32 	%r22, %r16, 3072;
	mul.wide.u32 	%rd14, %r22, 8;
	add.s64 	%rd15, %rd4, %rd14;
	ld.global.f64 	%fd152, [%rd15];
	st.shared.f64 	[%r19], %fd152;
	bar.sync 	0;
	ld.shared.f64 	%fd153, [%r13];
	ld.shared.f64 	%fd154, [%r18];
	fma.rn.f64 	%fd155, %fd153, %fd154, %fd150;
	ld.shared.f64 	%fd156, [%r13+8];
	ld.shared.f64 	%fd157, [%r18+128];
	fma.rn.f64 	%fd158, %fd156, %fd157, %fd155;
	ld.shared.f64 	%fd159, [%r13+16];
	ld.shared.f64 	%fd160, [%r18+256];
	fma.rn.f64 	%fd161, %fd159, %fd160, %fd158;
	ld.shared.f64 	%fd162, [%r13+24];
	ld.shared.f64 	%fd163, [%r18+384];
	fma.rn.f64 	%fd164, %fd162, %fd163, %fd161;
	ld.shared.f64 	%fd165, [%r13+32];
	ld.shared.f64 	%fd166, [%r18+512];
	fma.rn.f64 	%fd167, %fd165, %fd166, %fd164;
	ld.shared.f64 	%fd168, [%r13+40];
	ld.shared.f64 	%fd169, [%r18+640];
	fma.rn.f64 	%fd170, %fd168, %fd169, %fd167;
	ld.shared.f64 	%fd171, [%r13+48];
	ld.shared.f64 	%fd172, [%r18+768];
	fma.rn.f64 	%fd173, %fd171, %fd172, %fd170;
	ld.shared.f64 	%fd174, [%r13+56];
	ld.shared.f64 	%fd175, [%r18+896];
	fma.rn.f64 	%fd176, %fd174, %fd175, %fd173;
	ld.shared.f64 	%fd177, [%r13+64];
	ld.shared.f64 	%fd178, [%r18+1024];
	fma.rn.f64 	%fd179, %fd177, %fd178, %fd176;
	ld.shared.f64 	%fd180, [%r13+72];
	ld.shared.f64 	%fd181, [%r18+1152];
	fma.rn.f64 	%fd182, %fd180, %fd181, %fd179;
	ld.shared.f64 	%fd183, [%r13+80];
	ld.shared.f64 	%fd184, [%r18+1280];
	fma.rn.f64 	%fd185, %fd183, %fd184, %fd182;
	ld.shared.f64 	%fd186, [%r13+88];
	ld.shared.f64 	%fd187, [%r18+1408];
	fma.rn.f64 	%fd188, %fd186, %fd187, %fd185;
	ld.shared.f64 	%fd189, [%r13+96];
	ld.shared.f64 	%fd190, [%r18+1536];
	fma.rn.f64 	%fd191, %fd189, %fd190, %fd188;
	ld.shared.f64 	%fd192, [%r13+104];
	ld.shared.f64 	%fd193, [%r18+1664];
	fma.rn.f64 	%fd194, %fd192, %fd193, %fd191;
	ld.shared.f64 	%fd195, [%r13+112];
	ld.shared.f64 	%fd196, [%r18+1792];
	fma.rn.f64 	%fd197, %fd195, %fd196, %fd194;
	ld.shared.f64 	%fd198, [%r13+120];
	ld.shared.f64 	%fd199, [%r18+1920];
	fma.rn.f64 	%fd200, %fd198, %fd199, %fd197;
	bar.sync 	0;
	cvta.to.global.u64 	%rd16, %rd3;
	add.s32 	%r23, %r9, %r6;
	mul.wide.s32 	%rd17, %r23, 8;
	add.s64 	%rd18, %rd16, %rd17;
	st.global.f64 	[%rd18], %fd200;
	ret;

}
	// .globl	_Z10matCombinePKdS0_S0_Pdddd
.visible .entry _Z10matCombinePKdS0_S0_Pdddd(
	.param .u64 .ptr .align 1 _Z10matCombinePKdS0_S0_Pdddd_param_0,
	.param .u64 .ptr .align 1 _Z10matCombinePKdS0_S0_Pdddd_param_1,
	.param .u64 .ptr .align 1 _Z10matCombinePKdS0_S0_Pdddd_param_2,
	.param .u64 .ptr .align 1 _Z10matCombinePKdS0_S0_Pdddd_param_3,
	.param .f64 _Z10matCombinePKdS0_S0_Pdddd_param_4,
	.param .f64 _Z10matCombinePKdS0_S0_Pdddd_param_5,
	.param .f64 _Z10matCombinePKdS0_S0_Pdddd_param_6
)
{
	.reg .pred 	%p<2>;
	.reg .b32 	%r<5>;
	.reg .b64 	%rd<14>;
	.reg .b64 	%fd<10>;

	ld.param.u64 	%rd1, [_Z10matCombinePKdS0_S0_Pdddd_param_0];
	ld.param.u64 	%rd2, [_Z10matCombinePKdS0_S0_Pdddd_param_1];
	ld.param.u64 	%rd3, [_Z10matCombinePKdS0_S0_Pdddd_param_2];
	ld.param.u64 	%rd4, [_Z10matCombinePKdS0_S0_Pdddd_param_3];
	ld.param.f64 	%fd1, [_Z10matCombinePKdS0_S0_Pdddd_param_4];
	ld.param.f64 	%fd2, [_Z10matCombinePKdS0_S0_Pdddd_param_5];
	ld.param.f64 	%fd3, [_Z10matCombinePKdS0_S0_Pdddd_param_6];
	mov.u32 	%r2, %ctaid.x;
	mov.u32 	%r3, %ntid.x;
	mov.u32 	%r4, %tid.x;
	mad.lo.s32 	%r1, %r2, %r3, %r4;
	setp.gt.s32 	%p1, %r1, 4095;
	@%p1 bra 	$L__BB1_2;
	cvta.to.global.u64 	%rd5, %rd1;
	cvta.to.global.u64 	%rd6, %rd2;
	cvta.to.global.u64 	%rd7, %rd3;
	cvta.to.global.u64 	%rd8, %rd4;
	mul.wide.s32 	%rd9, %r1, 8;
	add.s64 	%rd10, %rd5, %rd9;
	ld.global.f64 	%fd4, [%rd10];
	add.s64 	%rd11, %rd6, %rd9;
	ld.global.f64 	%fd5, [%rd11];
	mul.f64 	%fd6, %fd2, %fd5;
	fma.rn.f64 	%fd7, %fd1, %fd4, %fd6;
	add.s64 	%rd12, %rd7, %rd9;
	ld.global.f64 	%fd8, [%rd12];
	fma.rn.f64 	%fd9, %fd3, %fd8, %fd7;
	add.s64 	%rd13, %rd8, %rd9;
	st.global.f64 	[%rd13], %fd9;
$L__BB1_2:
	ret;

}
	// .globl	_Z12computeErrorPKdPd
.visible .entry _Z12computeErrorPKdPd(
	.param .u64 .ptr .align 1 _Z12computeErrorPKdPd_param_0,
	.param .u64 .ptr .align 1 _Z12computeErrorPKdPd_param_1
)
{
	.reg .pred 	%p<3>;
	.reg .b32 	%r<11>;
	.reg .b64 	%rd<8>;
	.reg .b64 	%fd<5>;

	ld.param.u64 	%rd1, [_Z12computeErrorPKdPd_param_0];
	ld.param.u64 	%rd2, [_Z12computeErrorPKdPd_param_1];
	mov.u32 	%r2, %ctaid.x;
	mov.u32 	%r3, %ntid.x;
	mov.u32 	%r4, %tid.x;
	mad.lo.s32 	%r1, %r2, %r3, %r4;
	setp.gt.s32 	%p1, %r1, 4095;
	@%p1 bra 	$L__BB2_2;
	cvta.to.global.u64 	%rd3, %rd1;
	cvta.to.global.u64 	%rd4, %rd2;
	shr.s32 	%r5, %r1, 31;
	shr.u32 	%r6, %r5, 26;
	add.s32 	%r7, %r1, %r6;
	and.b32  	%r8, %r7, -64;
	sub.s32 	%r9, %r1, %r8;
	shr.s32 	%r10, %r7, 6;
	setp.eq.s32 	%p2, %r10, %r9;
	selp.f64 	%fd1, 0d3FF0000000000000, 0d0000000000000000, %p2;
	mul.wide.s32 	%rd5, %r1, 8;
	add.s64 	%rd6, %rd3, %rd5;
	ld.global.f64 	%fd2, [%rd6];
	sub.f64 	%fd3, %fd2, %fd1;
	mul.f64 	%fd4, %fd3, %fd3;
	add.s64 	%rd7, %rd4, %rd5;
	st.global.f64 	[%rd7], %fd4;
$L__BB2_2:
	ret;

}


// ===== COMPILED SASS (sm_100) =====

	.target	sm_100

	.elftype	@"ET_EXEC"


//--------------------- .note.nv.tkinfo           --------------------------
	.section	.note.nv.tkinfo,"",@"SHT_NOTE"
	.sectionflags	@"SHF_NOTE_NV_TKINFO"
	.tkinfo
        /*0018*/ 	.word	0x00000002
        /*0030*/ 	.string	""
        /*0030*/ 	.string	"ptxas"
        /*0030*/ 	.string	"Cuda compilation tools, release 13.0, V13.0.88"
        /*0030*/ 	.string	"Build cuda_13.0.r13.0/compiler.36424714_0"
        /*0030*/ 	.string	"-arch sm_100 -m 64 "



//--------------------- .note.nv.cuinfo           --------------------------
	.section	.note.nv.cuinfo,"",@"SHT_NOTE"
	.sectionflags	@"SHF_NOTE_NV_CUINFO"
        /*0018*/ 	.short	0x0002
        /*001a*/ 	.short	0x0064
        /*001c*/ 	.short	0x0082
	.zero		2


//--------------------- .nv.info                  --------------------------
	.section	.nv.info,"",@"SHT_CUDA_INFO"
	.align	4


	//----- nvinfo : EIATTR_REGCOUNT
	.align		4
        /*0000*/ 	.byte	0x04, 0x2f
        /*0002*/ 	.short	(.L_1 - .L_0)
	.align		4
.L_0:
        /*0004*/ 	.word	index@(_Z12matMul_tiledPKdS0_Pd)
        /*0008*/ 	.word	0x00000020


	//----- nvinfo : EIATTR_FRAME_SIZE
	.align		4
.L_1:
        /*000c*/ 	.byte	0x04, 0x11
        /*000e*/ 	.short	(.L_3 - .L_2)
	.align		4
.L_2:
        /*0010*/ 	.word	index@(_Z12matMul_tiledPKdS0_Pd)
        /*0014*/ 	.word	0x00000000


	//----- nvinfo : EIATTR_REGCOUNT
	.align		4
.L_3:
        /*0018*/ 	.byte	0x04, 0x2f
        /*001a*/ 	.short	(.L_5 - .L_4)
	.align		4
.L_4:
        /*001c*/ 	.word	index@(_Z10matCombinePKdS0_S0_Pdddd)
        /*0020*/ 	.word	0x00000010


	//----- nvinfo : EIATTR_FRAME_SIZE
	.align		4
.L_5:
        /*0024*/ 	.byte	0x04, 0x11
        /*0026*/ 	.short	(.L_7 - .L_6)
	.align		4
.L_6:
        /*0028*/ 	.word	index@(_Z10matCombinePKdS0_S0_Pdddd)
        /*002c*/ 	.word	0x00000000


	//----- nvinfo : EIATTR_REGCOUNT
	.align		4
.L_7:
        /*0030*/ 	.byte	0x04, 0x2f
        /*0032*/ 	.short	(.L_9 - .L_8)
	.align		4
.L_8:
        /*0034*/ 	.word	index@(_Z12computeErrorPKdPd)
        /*0038*/ 	.word	0x0000000c


	//----- nvinfo : EIATTR_FRAME_SIZE
	.align		4
.L_9:
        /*003c*/ 	.byte	0x04, 0x11
        /*003e*/ 	.short	(.L_11 - .L_10)
	.align		4
.L_10:
        /*0040*/ 	.word	index@(_Z12computeErrorPKdPd)
        /*0044*/ 	.word	0x00000000


	//----- nvinfo : EIATTR_MIN_STACK_SIZE
	.align		4
.L_11:
        /*0048*/ 	.byte	0x04, 0x12
        /*004a*/ 	.short	(.L_13 - .L_12)
	.align		4
.L_12:
        /*004c*/ 	.word	index@(_Z12computeErrorPKdPd)
        /*0050*/ 	.word	0x00000000


	//----- nvinfo : EIATTR_MIN_STACK_SIZE
	.align		4
.L_13:
        /*0054*/ 	.byte	0x04, 0x12
        /*0056*/ 	.short	(.L_15 - .L_14)
	.align		4
.L_14:
        /*0058*/ 	.word	index@(_Z10matCombinePKdS0_S0_Pdddd)
        /*005c*/ 	.word	0x00000000


	//----- nvinfo : EIATTR_MIN_STACK_SIZE
	.align		4
.L_15:
        /*0060*/ 	.byte	0x04, 0x12
        /*0062*/ 	.short	(.L_17 - .L_16)
	.align		4
.L_16:
        /*0064*/ 	.word	index@(_Z12matMul_tiledPKdS0_Pd)
        /*0068*/ 	.word	0x00000000
.L_17:


//--------------------- .nv.compat                --------------------------
	.section	.nv.compat,"",@"SHT_CUDA_COMPAT_INFO"
	.align	4
        /*0000*/ 	.byte	0x02, 0x09, 0x00, 0x00, 0x02, 0x02, 0x01, 0x00, 0x02, 0x05, 0x05, 0x00, 0x03, 0x07, 0x01, 0x01
        /*0010*/ 	.byte	0x02, 0x03, 0x00, 0x00, 0x02, 0x06, 0x01, 0x00, 0x04, 0x0b, 0x08, 0x00, 0x01, 0x00, 0x00, 0x00
        /*0020*/ 	.byte	0x00, 0x00, 0x00, 0x00


//--------------------- .nv.info._Z12computeErrorPKdPd --------------------------
	.section	.nv.info._Z12computeErrorPKdPd,"",@"SHT_CUDA_INFO"
	.sectionflags	@""
	.align	4


	//----- nvinfo : EIATTR_CUDA_API_VERSION
	.align		4
        /*0000*/ 	.byte	0x04, 0x37
        /*0002*/ 	.short	(.L_19 - .L_18)
.L_18:
        /*0004*/ 	.word	0x00000082


	//----- nvinfo : EIATTR_KPARAM_INFO
	.align		4
.L_19:
        /*0008*/ 	.byte	0x04, 0x17
        /*000a*/ 	.short	(.L_21 - .L_20)
.L_20:
        /*000c*/ 	.word	0x00000000
        /*0010*/ 	.short	0x0001
        /*0012*/ 	.short	0x0008
        /*0014*/ 	.byte	0x00, 0xf5, 0x21, 0x00


	//----- nvinfo : EIATTR_KPARAM_INFO
	.align		4
.L_21:
        /*0018*/ 	.byte	0x04, 0x17
        /*001a*/ 	.short	(.L_23 - .L_22)
.L_22:
        /*001c*/ 	.word	0x00000000
        /*0020*/ 	.short	0x0000
        /*0022*/ 	.short	0x0000
        /*0024*/ 	.byte	0x00, 0xf5, 0x21, 0x00


	//----- nvinfo : EIATTR_SPARSE_MMA_MASK
	.align		4
.L_23:
        /*0028*/ 	.byte	0x03, 0x50
        /*002a*/ 	.short	0x0000


	//----- nvinfo : EIATTR_MAXREG_COUNT
	.align		4
        /*002c*/ 	.byte	0x03, 0x1b
        /*002e*/ 	.short	0x00ff


	//----- nvinfo : EIATTR_MERCURY_ISA_VERSION
	.align		4
        /*0030*/ 	.byte	0x03, 0x5f
        /*0032*/ 	.short	0x0101


	//----- nvinfo : EIATTR_VRC_CTA_INIT_COUNT
	.align		4
        /*0034*/ 	.byte	0x02, 0x4a
	.zero		1
	.zero		1


	//----- nvinfo : EIATTR_EXIT_INSTR_OFFSETS
	.align		4
        /*0038*/ 	.byte	0x04, 0x1c
        /*003a*/ 	.short	(.L_25 - .L_24)


	//   ....[0]....
.L_24:
        /*003c*/ 	.word	0x00000060


	//   ....[1]....
        /*0040*/ 	.word	0x00000180


	//----- nvinfo : EIATTR_CBANK_PARAM_SIZE
	.align		4
.L_25:
        /*0044*/ 	.byte	0x03, 0x19
        /*0046*/ 	.short	0x0010


	//----- nvinfo : EIATTR_PARAM_CBANK
	.align		4
        /*0048*/ 	.byte	0x04, 0x0a
        /*004a*/ 	.short	(.L_27 - .L_26)
	.align		4
.L_26:
        /*004c*/ 	.word	index@(.nv.constant0._Z12computeErrorPKdPd)
        /*0050*/ 	.short	0x0380
        /*0052*/ 	.short	0x0010


	//----- nvinfo : EIATTR_SW_WAR
	.align		4
.L_27:
        /*0054*/ 	.byte	0x04, 0x36
        /*0056*/ 	.short	(.L_29 - .L_28)
.L_28:
        /*0058*/ 	.word	0x00000008
.L_29:


//--------------------- .nv.info._Z10matCombinePKdS0_S0_Pdddd --------------------------
	.section	.nv.info._Z10matCombinePKdS0_S0_Pdddd,"",@"SHT_CUDA_INFO"
	.sectionflags	@""
	.align	4


	//----- nvinfo : EIATTR_CUDA_API_VERSION
	.align		4
        /*0000*/ 	.byte	0x04, 0x37
        /*0002*/ 	.short	(.L_31 - .L_30)
.L_30:
        /*0004*/ 	.word	0x00000082


	//----- nvinfo : EIATTR_KPARAM_INFO
	.align		4
.L_31:
        /*0008*/ 	.byte	0x04, 0x17
        /*000a*/ 	.short	(.L_33 - .L_32)
.L_32:
        /*000c*/ 	.word	0x00000000
        /*0010*/ 	.short	0x0006
        /*0012*/ 	.short	0x0030
        /*0014*/ 	.byte	0x00, 0xf0, 0x21, 0x00


	//----- nvinfo : EIATTR_KPARAM_INFO
	.align		4
.L_33:
        /*0018*/ 	.byte	0x04, 0x17
        /*001a*/ 	.short	(.L_35 - .L_34)
.L_34:
        /*001c*/ 	.word	0x00000000
        /*0020*/ 	.short	0x0005
        /*0022*/ 	.short	0x0028
        /*0024*/ 	.byte	0x00, 0xf0, 0x21, 0x00


	//----- nvinfo : EIATTR_KPARAM_INFO
	.align		4
.L_35:
        /*0028*/ 	.byte	0x04, 0x17
        /*002a*/ 	.short	(.L_37 - .L_36)
.L_36:
        /*002c*/ 	.word	0x00000000
        /*0030*/ 	.short	0x0004
        /*0032*/ 	.short	0x0020
        /*0034*/ 	.byte	0x00, 0xf0, 0x21, 0x00


	//----- nvinfo : EIATTR_KPARAM_INFO
	.align		4
.L_37:
        /*0038*/ 	.byte	0x04, 0x17
        /*003a*/ 	.short	(.L_39 - .L_38)
.L_38:
        /*003c*/ 	.word	0x00000000
        /*0040*/ 	.short	0x0003
        /*0042*/ 	.short	0x0018
        /*0044*/ 	.byte	0x00, 0xf5, 0x21, 0x00


	//----- nvinfo : EIATTR_KPARAM_INFO
	.align		4
.L_39:
        /*0048*/ 	.byte	0x04, 0x17
        /*004a*/ 	.short	(.L_41 - .L_40)
.L_40:
        /*004c*/ 	.word	0x00000000
        /*0050*/ 	.short	0x0002
        /*0052*/ 	.short	0x0010
        /*0054*/ 	.byte	0x00, 0xf5, 0x21, 0x00


	//----- nvinfo : EIATTR_KPARAM_INFO
	.align		4
.L_41:
        /*0058*/ 	.byte	0x04, 0x17
        /*005a*/ 	.short	(.L_43 - .L_42)
.L_42:
        /*005c*/ 	.word	0x00000000
        /*0060*/ 	.short	0x0001
        /*0062*/ 	.short	0x0008
        /*0064*/ 	.byte	0x00, 0xf5, 0x21, 0x00


	//----- nvinfo : EIATTR_KPARAM_INFO
	.align		4
.L_43:
        /*0068*/ 	.byte	0x04, 0x17
        /*006a*/ 	.short	(.L_45 - .L_44)
.L_44:
        /*006c*/ 	.word	0x00000000
        /*0070*/ 	.short	0x0000
        /*0072*/ 	.short	0x0000
        /*0074*/ 	.byte	0x00, 0xf5, 0x21, 0x00


	//----- nvinfo : EIATTR_SPARSE_MMA_MASK
	.align		4
.L_45:
        /*0078*/ 	.byte	0x03, 0x50
        /*007a*/ 	.short	0x0000


	//----- nvinfo : EIATTR_MAXREG_COUNT
	.align		4
        /*007c*/ 	.byte	0x03, 0x1b
        /*007e*/ 	.short	0x00ff


	//----- nvinfo : EIATTR_MERCURY_ISA_VERSION
	.align		4
        /*0080*/ 	.byte	0x03, 0x5f
        /*0082*/ 	.short	0x0101


	//----- nvinfo : EIATTR_VRC_CTA_INIT_COUNT
	.align		4
        /*0084*/ 	.byte	0x02, 0x4a
	.zero		1
	.zero		1


	//----- nvinfo : EIATTR_EXIT_INSTR_OFFSETS
	.align		4
        /*0088*/ 	.byte	0x04, 0x1c
        /*008a*/ 	.short	(.L_47 - .L_46)


	//   ....[0]....
.L_46:
        /*008c*/ 	.word	0x00000060


	//   ....[1]....
        /*0090*/ 	.word	0x00000190


	//----- nvinfo : EIATTR_CBANK_PARAM_SIZE
	.align		4
.L_47:
        /*0094*/ 	.byte	0x03, 0x19
        /*0096*/ 	.short	0x0038


	//----- nvinfo : EIATTR_PARAM_CBANK
	.align		4
        /*0098*/ 	.byte	0x04, 0x0a
        /*009a*/ 	.short	(.L_49 - .L_48)
	.align		4
.L_48:
        /*009c*/ 	.word	index@(.nv.constant0._Z10matCombinePKdS0_S0_Pdddd)
        /*00a0*/ 	.short	0x0380
        /*00a2*/ 	.short	0x0038


	//----- nvinfo : EIATTR_SW_WAR
	.align		4
.L_49:
        /*00a4*/ 	.byte	0x04, 0x36
        /*00a6*/ 	.short	(.L_51 - .L_50)
.L_50:
        /*00a8*/ 	.word	0x00000008
.L_51:


//--------------------- .nv.info._Z12matMul_tiledPKdS0_Pd --------------------------
	.section	.nv.info._Z12matMul_tiledPKdS0_Pd,"",@"SHT_CUDA_INFO"
	.sectionflags	@""
	.align	4


	//----- nvinfo : EIATTR_CUDA_API_VERSION
	.align		4
        /*0000*/ 	.byte	0x04, 0x37
        /*0002*/ 	.short	(.L_53 - .L_52)
.L_52:
        /*0004*/ 	.word	0x00000082


	//----- nvinfo : EIATTR_KPARAM_INFO
	.align		4
.L_53:
        /*0008*/ 	.byte	0x04, 0x17
        /*000a*/ 	.short	(.L_55 - .L_54)
.L_54:
        /*000c*/ 	.word	0x00000000
        /*0010*/ 	.short	0x0002
        /*0012*/ 	.short	0x0010
        /*0014*/ 	.byte	0x00, 0xf5, 0x21, 0x00


	//----- nvinfo : EIATTR_KPARAM_INFO
	.align		4
.L_55:
        /*0018*/ 	.byte	0x04, 0x17
        /*001a*/ 	.short	(.L_57 - .L_56)
.L_56:
        /*001c*/ 	.word	0x00000000
        /*0020*/ 	.short	0x0001
        /*0022*/ 	.short	0x0008
        /*0024*/ 	.byte	0x00, 0xf5, 0x21, 0x00


	//----- nvinfo : EIATTR_KPARAM_INFO
	.align		4
.L_57:
        /*0028*/ 	.byte	0x04, 0x17
        /*002a*/ 	.short	(.L_59 - .L_58)
.L_58:
        /*002c*/ 	.word	0x00000000
        /*0030*/ 	.short	0x0000
        /*0032*/ 	.short	0x0000
        /*0034*/ 	.byte	0x00, 0xf5, 0x21, 0x00


	//----- nvinfo : EIATTR_SPARSE_MMA_MASK
	.align		4
.L_59:
        /*0038*/ 	.byte	0x03, 0x50
        /*003a*/ 	.short	0x0000


	//----- nvinfo : EIATTR_MAXREG_COUNT
	.align		4
        /*003c*/ 	.byte	0x03, 0x1b
        /*003e*/ 	.short	0x00ff


	//----- nvinfo : EIATTR_NUM_BARRIERS
	.align		4
        /*0040*/ 	.byte	0x02, 0x4c
        /*0042*/ 	.byte	0x01
	.zero		1


	//----- nvinfo : EIATTR_MERCURY_ISA_VERSION
	.align		4
        /*0044*/ 	.byte	0x03, 0x5f
        /*0046*/ 	.short	0x0101


	//----- nvinfo : EIATTR_VRC_CTA_INIT_COUNT
	.align		4
        /*0048*/ 	.byte	0x02, 0x4a
	.zero		1
	.zero		1


	//----- nvinfo : EIATTR_EXIT_INSTR_OFFSETS
	.align		4
        /*004c*/ 	.byte	0x04, 0x1c
        /*004e*/ 	.short	(.L_61 - .L_60)


	//   ....[0]....
.L_60:
        /*0050*/ 	.word	0x00000da0


	//----- nvinfo : EIATTR_CBANK_PARAM_SIZE
	.align		4
.L_61:
        /*0054*/ 	.byte	0x03, 0x19
        /*0056*/ 	.short	0x0018


	//----- nvinfo : EIATTR_PARAM_CBANK
	.align		4
        /*0058*/ 	.byte	0x04, 0x0a
        /*005a*/ 	.short	(.L_63 - .L_62)
	.align		4
.L_62:
        /*005c*/ 	.word	index@(.nv.constant0._Z12matMul_tiledPKdS0_Pd)
        /*0060*/ 	.short	0x0380
        /*0062*/ 	.short	0x0018


	//----- nvinfo : EIATTR_SW_WAR
	.align		4
.L_63:
        /*0064*/ 	.byte	0x04, 0x36
        /*0066*/ 	.short	(.L_65 - .L_64)
.L_64:
        /*0068*/ 	.word	0x00000008
.L_65:


//--------------------- .nv.callgraph             --------------------------
	.section	.nv.callgraph,"",@"SHT_CUDA_CALLGRAPH"
	.align	4
	.sectionentsize	8
	.align		4
        /*0000*/ 	.word	0x00000000
	.align		4
        /*0004*/ 	.word	0xffffffff
	.align		4
        /*0008*/ 	.word	0x00000000
	.align		4
        /*000c*/ 	.word	0xfffffffe
	.align		4
        /*0010*/ 	.word	0x00000000
	.align		4
        /*0014*/ 	.word	0xfffffffd
	.align		4
        /*0018*/ 	.word	0x00000000
	.align		4
        /*001c*/ 	.word	0xfffffffc


//--------------------- .text._Z12computeErrorPKdPd --------------------------
	.section	.text._Z12computeErrorPKdPd,"ax",@progbits
	.align	128
        .global         _Z12computeErrorPKdPd
        .type           _Z12computeErrorPKdPd,@function
        .size           _Z12computeErrorPKdPd,(.L_x_3 - _Z12computeErrorPKdPd)
        .other          _Z12computeErrorPKdPd,@"STO_CUDA_ENTRY STV_DEFAULT"
_Z12computeErrorPKdPd:
.text._Z12computeErrorPKdPd:
[----:B------:R-:W-:Y:S01]  /*0000*/  LDC R1, c[0x0][0x37c] ;  /* 0x0000df00ff017b82 */ /* 0x000fe20000000800 */
[----:B------:R-:W0:Y:S07]  /*0010*/  S2R R0, SR_TID.X ;  /* 0x0000000000007919 */ /* 0x000e2e0000002100 */
[----:B------:R-:W0:Y:S08]  /*0020*/  S2UR UR4, SR_CTAID.X ;  /* 0x00000000000479c3 */ /* 0x000e300000002500 */
[----:B------:R-:W0:Y:S02]  /*0030*/  LDC R9, c[0x0][0x360] ;  /* 0x0000d800ff097b82 */ /* 0x000e240000000800 */
[----:B0-----:R-:W-:-:S05]  /*0040*/  IMAD R9, R9, UR4, R0 ;  /* 0x0000000409097c24 */ /* 0x001fca000f8e0200 */
[----:B------:R-:W-:-:S13]  /*0050*/  ISETP.GT.AND P0, PT, R9, 0xfff, PT ;  /* 0x00000fff0900780c */ /* 0x000fda0003f04270 */
[----:B------:R-:W-:Y:S05]  /*0060*/  @P0 EXIT ;  /* 0x000000000000094d */ /* 0x000fea0003800000 */
[----:B------:R-:W0:Y:S01]  /*0070*/  LDC.64 R2, c[0x0][0x380] ;  /* 0x0000e000ff027b82 */ /* 0x000e220000000a00 */
[----:B------:R-:W1:Y:S01]  /*0080*/  LDCU.64 UR4, c[0x0][0x358] ;  /* 0x00006b00ff0477ac */ /* 0x000e620008000a00 */
[----:B------:R-:W-:-:S06]  /*0090*/  SHF.R.S32.HI R0, RZ, 0x1f, R9 ;  /* 0x0000001fff007819 */ /* 0x000fcc0000011409 */
[----:B------:R-:W2:Y:S01]  /*00a0*/  LDC.64 R6, c[0x0][0x388] ;  /* 0x0000e200ff067b82 */ /* 0x000ea20000000a00 */
[----:B0-----:R-:W-:-:S06]  /*00b0*/  IMAD.WIDE R2, R9, 0x8, R2 ;  /* 0x0000000809027825 */ /* 0x001fcc00078e0202 */
[----:B-1----:R-:W3:Y:S01]  /*00c0*/  LDG.E.64 R2, desc[UR4][R2.64] ;  /* 0x0000000402027981 */ /* 0x002ee2000c1e1b00 */
[----:B------:R-:W-:-:S04]  /*00d0*/  LEA.HI R0, R0, R9, RZ, 0x6 ;  /* 0x0000000900007211 */ /* 0x000fc800078f30ff */
[----:B------:R-:W-:Y:S02]  /*00e0*/  LOP3.LUT R4, R0, 0xffffffc0, RZ, 0xc0, !PT ;  /* 0xffffffc000047812 */ /* 0x000fe400078ec0ff */
[----:B------:R-:W-:-:S03]  /*00f0*/  SHF.R.S32.HI R5, RZ, 0x6, R0 ;  /* 0x00000006ff057819 */ /* 0x000fc60000011400 */
[----:B------:R-:W-:-:S05]  /*0100*/  IMAD.IADD R4, R9, 0x1, -R4 ;  /* 0x0000000109047824 */ /* 0x000fca00078e0a04 */
[----:B------:R-:W-:Y:S01]  /*0110*/  ISETP.NE.AND P0, PT, R5, R4, PT ;  /* 0x000000040500720c */ /* 0x000fe20003f05270 */
[----:B------:R-:W-:-:S03]  /*0120*/  IMAD.MOV.U32 R4, RZ, RZ, RZ ;  /* 0x000000ffff047224 */ /* 0x000fc600078e00ff */
[----:B------:R-:W-:-:S06]  /*0130*/  FSEL R5, RZ, 1.875, P0 ;  /* 0x3ff00000ff057808 */ /* 0x000fcc0000000000 */
[----:B---3--:R-:W-:Y:S01]  /*0140*/  DADD R4, R2, -R4 ;  /* 0x0000000002047229 */ /* 0x008fe20000000804 */
[----:B--2---:R-:W-:-:S07]  /*0150*/  IMAD.WIDE R2, R9, 0x8, R6 ;  /* 0x0000000809027825 */ /* 0x004fce00078e0206 */
[----:B------:R-:W-:-:S07]  /*0160*/  DMUL R4, R4, R4 ;  /* 0x0000000404047228 */ /* 0x000fce0000000000 */
[----:B------:R-:W-:Y:S01]  /*0170*/  STG.E.64 desc[UR4][R2.64], R4 ;  /* 0x0000000402007986 */ /* 0x000fe2000c101b04 */
[----:B------:R-:W-:Y:S05]  /*0180*/  EXIT ;  /* 0x000000000000794d */ /* 0x000fea0003800000 */
.L_x_0:
[----:B------:R-:W-:-:S00]  /*0190*/  BRA `(.L_x_0) ;  /* 0xfffffffc00fc7947 */ /* 0x000fc0000383ffff */
[----:B------:R-:W-:-:S00]  /*01a0*/  NOP ;  /* 0x0000000000007918 */ /* 0x000fc00000000000 */
        /* <DEDUP_REMOVED lines=13> */
.L_x_3:


//--------------------- .text._Z10matCombinePKdS0_S0_Pdddd --------------------------
	.section	.text._Z10matCombinePKdS0_S0_Pdddd,"ax",@progbits
	.align	128
        .global         _Z10matCombinePKdS0_S0_Pdddd
        .type           _Z10matCombinePKdS0_S0_Pdddd,@function
        .size           _Z10matCombinePKdS0_S0_Pdddd,(.L_x_4 - _Z10matCombinePKdS0_S0_Pdddd)
        .other          _Z10matCombinePKdS0_S0_Pdddd,@"STO_CUDA_ENTRY STV_DEFAULT"
_Z10matCombinePKdS0_S0_Pdddd:
.text._Z10matCombinePKdS0_S0_Pdddd:
        /* <DEDUP_REMOVED lines=9> */
[----:B------:R-:W2:Y:S06]  /*0090*/  LDCU.128 UR8, c[0x0][0x3a0] ;  /* 0x00007400ff0877ac */ /* 0x000eac0008000c00 */
[----:B------:R-:W3:Y:S01]  /*00a0*/  LDC.64 R2, c[0x0][0x380] ;  /* 0x0000e000ff027b82 */ /* 0x000ee20000000a00 */
[----:B------:R-:W4:Y:S07]  /*00b0*/  LDCU.64 UR6, c[0x0][0x3b0] ;  /* 0x00007600ff0677ac */ /* 0x000f2e0008000a00 */
[----:B------:R-:W5:Y:S01]  /*00c0*/  LDC.64 R8, c[0x0][0x390] ;  /* 0x0000e400ff087b82 */ /* 0x000f620000000a00 */
[----:B0-----:R-:W-:-:S07]  /*00d0*/  IMAD.WIDE R4, R13, 0x8, R4 ;  /* 0x000000080d047825 */ /* 0x001fce00078e0204 */
[----:B------:R-:W0:Y:S01]  /*00e0*/  LDC.64 R10, c[0x0][0x398] ;  /* 0x0000e600ff0a7b82 */ /* 0x000e220000000a00 */
[----:B-1----:R-:W2:Y:S01]  /*00f0*/  LDG.E.64 R4, desc[UR4][R4.64] ;  /* 0x0000000404047981 */ /* 0x002ea2000c1e1b00 */
[----:B---3--:R-:W-:-:S06]  /*0100*/  IMAD.WIDE R2, R13, 0x8, R2 ;  /* 0x000000080d027825 */ /* 0x008fcc00078e0202 */
[----:B------:R-:W3:Y:S01]  /*0110*/  LDG.E.64 R2, desc[UR4][R2.64] ;  /* 0x0000000402027981 */ /* 0x000ee2000c1e1b00 */
[----:B-----5:R-:W-:-:S06]  /*0120*/  IMAD.WIDE R8, R13, 0x8, R8 ;  /* 0x000000080d087825 */ /* 0x020fcc00078e0208 */
[----:B------:R-:W4:Y:S01]  /*0130*/  LDG.E.64 R8, desc[UR4][R8.64] ;  /* 0x0000000408087981 */ /* 0x000f22000c1e1b00 */
[----:B--2---:R-:W-:Y:S01]  /*0140*/  DMUL R6, R4, UR10 ;  /* 0x0000000a04067c28 */ /* 0x004fe20008000000 */
[----:B0-----:R-:W-:-:S07]  /*0150*/  IMAD.WIDE R4, R13, 0x8, R10 ;  /* 0x000000080d047825 */ /* 0x001fce00078e020a */
[----:B---3--:R-:W-:-:S08]  /*0160*/  DFMA R6, R2, UR8, R6 ;  /* 0x0000000802067c2b */ /* 0x008fd00008000006 */
[----:B----4-:R-:W-:-:S07]  /*0170*/  DFMA R6, R8, UR6, R6 ;  /* 0x0000000608067c2b */ /* 0x010fce0008000006 */
[----:B------:R-:W-:Y:S01]  /*0180*/  STG.E.64 desc[UR4][R4.64], R6 ;  /* 0x0000000604007986 */ /* 0x000fe2000c101b04 */
[----:B------:R-:W-:Y:S05]  /*0190*/  EXIT ;  /* 0x000000000000794d */ /* 0x000fea0003800000 */
.L_x_1:
        /* <DEDUP_REMOVED lines=14> */
.L_x_4:


//--------------------- .text._Z12matMul_tiledPKdS0_Pd --------------------------
	.section	.text._Z12matMul_tiledPKdS0_Pd,"ax",@progbits
	.align	128
        .global         _Z12matMul_tiledPKdS0_Pd
        .type           _Z12matMul_tiledPKdS0_Pd,@function
        .size           _Z12matMul_tiledPKdS0_Pd,(.L_x_5 - _Z12matMul_tiledPKdS0_Pd)
        .other          _Z12matMul_tiledPKdS0_Pd,@"STO_CUDA_ENTRY STV_DEFAULT"
_Z12matMul_tiledPKdS0_Pd:
.text._Z12matMul_tiledPKdS0_Pd:
[----:B------:R-:W-:Y:S01]  /*0000*/  LDC R1, c[0x0][0x37c] ;  /* 0x0000df00ff017b82 */ /* 0x000fe20000000800 */
[----:B------:R-:W0:Y:S07]  /*0010*/  S2R R7, SR_TID.Y ;  /* 0x0000000000077919 */ /* 0x000e2e0000002200 */
[----:B------:R-:W1:Y:S01]  /*0020*/  LDC.64 R20, c[0x0][0x380] ;  /* 0x0000e000ff147b82 */ /* 0x000e620000000a00 */
[----:B------:R-:W2:Y:S01]  /*0030*/  LDCU.64 UR8, c[0x0][0x358] ;  /* 0x00006b00ff0877ac */ /* 0x000ea20008000a00 */
[----:B------:R-:W3:Y:S01]  /*0040*/  S2R R18, SR_TID.X ;  /* 0x0000000000127919 */ /* 0x000ee20000002100 */
[----:B------:R-:W3:Y:S05]  /*0050*/  S2R R17, SR_CTAID.X ;  /* 0x0000000000117919 */ /* 0x000eea0000002500 */
[----:B------:R-:W4:Y:S01]  /*0060*/  LDC.64 R14, c[0x0][0x388] ;  /* 0x0000e200ff0e7b82 */ /* 0x000f220000000a00 */
[----:B------:R-:W5:Y:S01]  /*0070*/  S2R R3, SR_CTAID.Y ;  /* 0x0000000000037919 */ /* 0x000f620000002600 */
[----:B0-----:R-:W-:Y:S01]  /*0080*/  SHF.L.U32 R12, R7, 0x6, RZ ;  /* 0x00000006070c7819 */ /* 0x001fe200000006ff */
[----:B---3--:R-:W-:-:S03]  /*0090*/  IMAD R17, R17, 0x10, R18 ;  /* 0x0000001011117824 */ /* 0x008fc600078e0212 */
[-C--:B-----5:R-:W-:Y:S02]  /*00a0*/  LEA R0, R3, R12.reuse, 0xa ;  /* 0x0000000c03007211 */ /* 0x0a0fe400078e50ff */
[----:B------:R-:W-:Y:S02]  /*00b0*/  IADD3 R12, PT, PT, R17, R12, RZ ;  /* 0x0000000c110c7210 */ /* 0x000fe40007ffe0ff */
[----:B------:R-:W-:-:S03]  /*00c0*/  IADD3 R3, PT, PT, R0, R18, RZ ;  /* 0x0000001200037210 */ /* 0x000fc60007ffe0ff */
[----:B----4-:R-:W-:-:S04]  /*00d0*/  IMAD.WIDE.U32 R4, R12, 0x8, R14 ;  /* 0x000000080c047825 */ /* 0x010fc800078e000e */
[----:B-1----:R-:W-:Y:S02]  /*00e0*/  IMAD.WIDE.U32 R20, R3, 0x8, R20 ;  /* 0x0000000803147825 */ /* 0x002fe400078e0014 */
[----:B--2---:R-:W2:Y:S04]  /*00f0*/  LDG.E.64 R4, desc[UR8][R4.64] ;  /* 0x0000000804047981 */ /* 0x004ea8000c1e1b00 */
[----:B------:R-:W3:Y:S01]  /*0100*/  LDG.E.64 R28, desc[UR8][R20.64] ;  /* 0x00000008141c7981 */ /* 0x000ee2000c1e1b00 */
[----:B------:R-:W0:Y:S01]  /*0110*/  S2UR UR6, SR_CgaCtaId ;  /* 0x00000000000679c3 */ /* 0x000e220000008800 */
[----:B------:R-:W-:Y:S02]  /*0120*/  UMOV UR4, 0x400 ;  /* 0x0000040000047882 */ /* 0x000fe40000000000 */
[----:B------:R-:W-:-:S02]  /*0130*/  UIADD3 UR5, UPT, UPT, UR4, 0x800, URZ ;  /* 0x0000080004057890 */ /* 0x000fc4000fffe0ff */
[----:B0-----:R-:W-:Y:S02]  /*0140*/  ULEA UR4, UR6, UR4, 0x18 ;  /* 0x0000000406047291 */ /* 0x001fe4000f8ec0ff */
[----:B------:R-:W-:-:S04]  /*0150*/  ULEA UR5, UR6, UR5, 0x18 ;  /* 0x0000000506057291 */ /* 0x000fc8000f8ec0ff */
[----:B------:R-:W-:Y:S02]  /*0160*/  LEA R3, R7, UR4, 0x7 ;  /* 0x0000000407037c11 */ /* 0x000fe4000f8e38ff */
[----:B------:R-:W-:-:S03]  /*0170*/  LEA R2, R18, UR5, 0x3 ;  /* 0x0000000512027c11 */ /* 0x000fc6000f8e18ff */
[----:B------:R-:W-:Y:S01]  /*0180*/  IMAD R18, R18, 0x8, R3 ;  /* 0x0000000812127824 */ /* 0x000fe200078e0203 */
[----:B------:R-:W-:-:S04]  /*0190*/  LEA R16, R7, R2, 0x7 ;  /* 0x0000000207107211 */ /* 0x000fc800078e38ff */
[----:B---3--:R-:W-:Y:S04]  /*01a0*/  STS.64 [R18], R28 ;  /* 0x0000001c12007388 */ /* 0x008fe80000000a00 */
[----:B--2---:R-:W-:Y:S01]  /*01b0*/  STS.64 [R16], R4 ;  /* 0x0000000410007388 */ /* 0x004fe20000000a00 */
[----:B------:R-:W-:Y:S06]  /*01c0*/  BAR.SYNC.DEFER_BLOCKING 0x0 ;  /* 0x0000000000007b1d */ /* 0x000fec0000010000 */
[----:B------:R-:W-:Y:S04]  /*01d0*/  LDS.64 R26, [R2] ;  /* 0x00000000021a7984 */ /* 0x000fe80000000a00 */
[----:B------:R-:W0:Y:S04]  /*01e0*/  LDS.128 R8, [R3] ;  /* 0x0000000003087984 */ /* 0x000e280000000c00 */
[----:B------:R-:W1:Y:S04]  /*01f0*/  LDS.64 R22, [R2+0x80] ;  /* 0x0000800002167984 */ /* 0x000e680000000a00 */
[----:B------:R-:W-:Y:S04]  /*0200*/  LDS.64 R24, [R2+0x100] ;  /* 0x0001000002187984 */ /* 0x000fe80000000a00 */
[----:B------:R-:W2:Y:S01]  /*0210*/  LDS.128 R4, [R3+0x10] ;  /* 0x0000100003047984 */ /* 0x000ea20000000c00 */
[----:B0-----:R-:W-:-:S03]  /*0220*/  DFMA R8, R8, R26, RZ ;  /* 0x0000001a0808722b */ /* 0x001fc600000000ff */
[----:B------:R-:W-:Y:S05]  /*0230*/  LDS.64 R26, [R2+0x200] ;  /* 0x00020000021a7984 */ /* 0x000fea0000000a00 */
[----:B-1----:R-:W-:Y:S01]  /*0240*/  DFMA R10, R22, R10, R8 ;  /* 0x0000000a160a722b */ /* 0x002fe20000000008 */
[----:B------:R-:W0:Y:S07]  /*0250*/  LDS.64 R22, [R2+0x180] ;  /* 0x0001800002167984 */ /* 0x000e2e0000000a00 */
[----:B--2---:R-:W-:-:S02]  /*0260*/  DFMA R4, R4, R24, R10 ;  /* 0x000000180404722b */ /* 0x004fc4000000000a */
[----:B------:R-:W1:Y:S04]  /*0270*/  LDS.128 R8, [R3+0x20] ;  /* 0x0000200003087984 */ /* 0x000e680000000c00 */
[----:B------:R-:W-:Y:S02]  /*0280*/  LDS.64 R24, [R2+0x300] ;  /* 0x0003000002187984 */ /* 0x000fe40000000a00 */
[----:B0-----:R-:W-:Y:S02]  /*0290*/  DFMA R6, R22, R6, R4 ;  /* 0x000000061606722b */ /* 0x001fe40000000004 */
[----:B------:R-:W0:Y:S06]  /*02a0*/  LDS.64 R22, [R2+0x280] ;  /* 0x0002800002167984 */ /* 0x000e2c0000000a00 */
[----:B-1----:R-:W-:-:S02]  /*02b0*/  DFMA R8, R8, R26, R6 ;  /* 0x0000001a0808722b */ /* 0x002fc40000000006 */
[----:B------:R-:W1:Y:S04]  /*02c0*/  LDS.128 R4, [R3+0x30] ;  /* 0x0000300003047984 */ /* 0x000e680000000c00 */
[----:B------:R-:W-:Y:S02]  /*02d0*/  LDS.64 R26, [R2+0x400] ;  /* 0x00040000021a7984 */ /* 0x000fe40000000a00 */
[----:B0-----:R-:W-:Y:S02]  /*02e0*/  DFMA R10, R22, R10, R8 ;  /* 0x0000000a160a722b */ /* 0x001fe40000000008 */
[----:B------:R-:W0:Y:S06]  /*02f0*/  LDS.64 R22, [R2+0x380] ;  /* 0x0003800002167984 */ /* 0x000e2c0000000a00 */
[----:B-1----:R-:W-:-:S02]  /*0300*/  DFMA R4, R4, R24, R10 ;  /* 0x000000180404722b */ /* 0x002fc4000000000a */
[----:B------:R-:W1:Y:S04]  /*0310*/  LDS.128 R8, [R3+0x40] ;  /* 0x0000400003087984 */ /* 0x000e680000000c00 */
[----:B------:R-:W2:Y:S02]  /*0320*/  LDS.64 R24, [R2+0x480] ;  /* 0x0004800002187984 */ /* 0x000ea40000000a00 */
[----:B0-----:R-:W-:Y:S02]  /*0330*/  DFMA R6, R22, R6, R4 ;  /* 0x000000061606722b */ /* 0x001fe40000000004 */
[----:B------:R-:W-:Y:S06]  /*0340*/  LDS.64 R22, [R2+0x500] ;  /* 0x0005000002167984 */ /* 0x000fec0000000a00 */
[----:B-1----:R-:W-:-:S02]  /*0350*/  DFMA R8, R8, R26, R6 ;  /* 0x0000001a0808722b */ /* 0x002fc40000000006 */
[----:B------:R-:W0:Y:S04]  /*0360*/  LDS.128 R4, [R3+0x50] ;  /* 0x0000500003047984 */ /* 0x000e280000000c00 */
[----:B------:R-:W1:Y:S02]  /*0370*/  LDS.64 R26, [R2+0x580] ;  /* 0x00058000021a7984 */ /* 0x000e640000000a00 */
[----:B--2---:R-:W-:Y:S02]  /*0380*/  DFMA R10, R24, R10, R8 ;  /* 0x0000000a180a722b */ /* 0x004fe40000000008 */
[----:B------:R-:W-:Y:S06]  /*0390*/  LDS.64 R24, [R2+0x600] ;  /* 0x0006000002187984 */ /* 0x000fec0000000a00 */
[----:B0-----:R-:W-:-:S02]  /*03a0*/  DFMA R4, R4, R22, R10 ;  /* 0x000000160404722b */ /* 0x001fc4000000000a */
[----:B------:R-:W0:Y:S04]  /*03b0*/  LDS.128 R8, [R3+0x60] ;  /* 0x0000600003087984 */ /* 0x000e280000000c00 */
[----:B------:R-:W2:Y:S02]  /*03c0*/  LDS.64 R22, [R2+0x680] ;  /* 0x0006800002167984 */ /* 0x000ea40000000a00 */
[----:B-1----:R-:W-:Y:S02]  /*03d0*/  DFMA R6, R26, R6, R4 ;  /* 0x000000061a06722b */ /* 0x002fe40000000004 */
[----:B------:R-:W-:Y:S01]  /*03e0*/  LDS.64 R4, [R2+0x700] ;  /* 0x0007000002047984 */ /* 0x000fe20000000a00 */
[----:B------:R-:W-:-:S05]  /*03f0*/  IADD3 R29, PT, PT, R12, 0x400, RZ ;  /* 0x000004000c1d7810 */ /* 0x000fca0007ffe0ff */
[----:B0-----:R-:W-:-:S08]  /*0400*/  DFMA R6, R8, R24, R6 ;  /* 0x000000180806722b */ /* 0x001fd00000000006 */
[----:B--2---:R-:W-:Y:S01]  /*0410*/  DFMA R6, R22, R10, R6 ;  /* 0x0000000a1606722b */ /* 0x004fe20000000006 */
[----:B------:R-:W-:Y:S04]  /*0420*/  LDS.64 R22, [R2+0x780] ;  /* 0x0007800002167984 */ /* 0x000fe80000000a00 */
[----:B------:R-:W0:Y:S01]  /*0430*/  LDS.128 R8, [R3+0x70] ;  /* 0x0000700003087984 */ /* 0x000e220000000c00 */
[----:B------:R-:W-:Y:S01]  /*0440*/  BAR.SYNC.DEFER_BLOCKING 0x0 ;  /* 0x0000000000007b1d */ /* 0x000fe20000010000 */
[----:B------:R-:W-:-:S05]  /*0450*/  IMAD.WIDE.U32 R28, R29, 0x8, R14 ;  /* 0x000000081d1c7825 */ /* 0x000fca00078e000e */
[----:B------:R-:W2:Y:S04]  /*0460*/  LDG.E.64 R24, desc[UR8][R20.64+0x80] ;  /* 0x0000800814187981 */ /* 0x000ea8000c1e1b00 */
[----:B------:R-:W3:Y:S01]  /*0470*/  LDG.E.64 R28, desc[UR8][R28.64] ;  /* 0x000000081c1c7981 */ /* 0x000ee2000c1e1b00 */
[----:B0-----:R-:W-:-:S08]  /*0480*/  DFMA R8, R8, R4, R6 ;  /* 0x000000040808722b */ /* 0x001fd00000000006 */
[----:B------:R-:W-:Y:S01]  /*0490*/  DFMA R10, R22, R10, R8 ;  /* 0x0000000a160a722b */ /* 0x000fe20000000008 */
[----:B--2---:R-:W-:Y:S04]  /*04a0*/  STS.64 [R18], R24 ;  /* 0x0000001812007388 */ /* 0x004fe80000000a00 */
[----:B---3--:R-:W-:Y:S01]  /*04b0*/  STS.64 [R16], R28 ;  /* 0x0000001c10007388 */ /* 0x008fe20000000a00 */
[----:B------:R-:W-:Y:S06]  /*04c0*/  BAR.SYNC.DEFER_BLOCKING 0x0 ;  /* 0x0000000000007b1d */ /* 0x000fec0000010000 */
[----:B------:R-:W-:Y:S04]  /*04d0*/  LDS.64 R26, [R2] ;  /* 0x00000000021a7984 */ /* 0x000fe80000000a00 */
[----:B------:R-:W0:Y:S04]  /*04e0*/  LDS.128 R4, [R3] ;  /* 0x0000000003047984 */ /* 0x000e280000000c00 */
[----:B------:R-:W1:Y:S04]  /*04f0*/  LDS.64 R22, [R2+0x80] ;  /* 0x0000800002167984 */ /* 0x000e680000000a00 */
[----:B------:R-:W-:Y:S01]  /*0500*/  LDS.64 R24, [R2+0x100] ;  /* 0x0001000002187984 */ /* 0x000fe20000000a00 */
[----:B0-----:R-:W-:-:S03]  /*0510*/  DFMA R4, R4, R26, R10 ;  /* 0x0000001a0404722b */ /* 0x001fc6000000000a */
[----:B------:R-:W0:Y:S04]  /*0520*/  LDS.128 R8, [R3+0x10] ;  /* 0x0000100003087984 */ /* 0x000e280000000c00 */
[----:B------:R-:W-:Y:S01]  /*0530*/  LDS.64 R26, [R2+0x200] ;  /* 0x00020000021a7984 */ /* 0x000fe20000000a00 */
[----:B-1----:R-:W-:-:S03]  /*0540*/  DFMA R6, R22, R6, R4 ;  /* 0x000000061606722b */ /* 0x002fc60000000004 */
[----:B------:R-:W1:Y:S05]  /*0550*/  LDS.64 R22, [R2+0x180] ;  /* 0x0001800002167984 */ /* 0x000e6a0000000a00 */
[----:B0-----:R-:W-:Y:S02]  /*0560*/  DFMA R8, R8, R24, R6 ;  /* 0x000000180808722b */ /* 0x001fe40000000006 */
[----:B------:R-:W0:Y:S04]  /*0570*/  LDS.128 R4, [R3+0x20] ;  /* 0x0000200003047984 */ /* 0x000e280000000c00 */
[----:B------:R-:W-:Y:S02]  /*0580*/  LDS.64 R24, [R2+0x300] ;  /* 0x0003000002187984 */ /* 0x000fe40000000a00 */
[----:B-1----:R-:W-:-:S02]  /*0590*/  DFMA R10, R22, R10, R8 ;  /* 0x0000000a160a722b */ /* 0x002fc40000000008 */
[----:B------:R-:W1:Y:S06]  /*05a0*/  LDS.64 R22, [R2+0x280] ;  /* 0x0002800002167984 */ /* 0x000e6c0000000a00 */
[----:B0-----:R-:W-:Y:S02]  /*05b0*/  DFMA R4, R4, R26, R10 ;  /* 0x0000001a0404722b */ /* 0x001fe4000000000a */
[----:B------:R-:W0:Y:S04]  /*05c0*/  LDS.128 R8, [R3+0x30] ;  /* 0x0000300003087984 */ /* 0x000e280000000c00 */
[----:B------:R-:W-:Y:S02]  /*05d0*/  LDS.64 R26, [R2+0x400] ;  /* 0x00040000021a7984 */ /* 0x000fe40000000a00 */
[----:B-1----:R-:W-:-:S02]  /*05e0*/  DFMA R6, R22, R6, R4 ;  /* 0x000000061606722b */ /* 0x002fc40000000004 */
[----:B------:R-:W1:Y:S06]  /*05f0*/  LDS.64 R22, [R2+0x380] ;  /* 0x0003800002167984 */ /* 0x000e6c0000000a00 */
[----:B0-----:R-:W-:Y:S02]  /*0600*/  DFMA R8, R8, R24, R6 ;  /* 0x000000180808722b */ /* 0x001fe40000000006 */
[----:B------:R-:W0:Y:S04]  /*0610*/  LDS.128 R4, [R3+0x40] ;  /* 0x0000400003047984 */ /* 0x000e280000000c00 */
[----:B------:R-:W2:Y:S02]  /*0620*/  LDS.64 R24, [R2+0x480] ;  /* 0x0004800002187984 */ /* 0x000ea40000000a00 */
[----:B-1----:R-:W-:-:S02]  /*0630*/  DFMA R10, R22, R10, R8 ;  /* 0x0000000a160a722b */ /* 0x002fc40000000008 */
[----:B------:R-:W-:Y:S06]  /*0640*/  LDS.64 R22, [R2+0x500] ;  /* 0x0005000002167984 */ /* 0x000fec0000000a00 */
[----:B0-----:R-:W-:Y:S02]  /*0650*/  DFMA R4, R4, R26, R10 ;  /* 0x0000001a0404722b */ /* 0x001fe4000000000a */
[----:B------:R-:W0:Y:S04]  /*0660*/  LDS.128 R8, [R3+0x50] ;  /* 0x0000500003087984 */ /* 0x000e280000000c00 */
[----:B------:R-:W1:Y:S02]  /*0670*/  LDS.64 R26, [R2+0x580] ;  /* 0x00058000021a7984 */ /* 0x000e640000000a00 */
[----:B--2---:R-:W-:-:S02]  /*0680*/  DFMA R6, R24, R6, R4 ;  /* 0x000000061806722b */ /* 0x004fc40000000004 */
[----:B------:R-:W-:Y:S06]  /*0690*/  LDS.64 R24, [R2+0x600] ;  /* 0x0006000002187984 */ /* 0x000fec0000000a00 */
[----:B0-----:R-:W-:Y:S02]  /*06a0*/  DFMA R8, R8, R22, R6 ;  /* 0x000000160808722b */ /* 0x001fe40000000006 */
[----:B------:R-:W0:Y:S04]  /*06b0*/  LDS.128 R4, [R3+0x60] ;  /* 0x0000600003047984 */ /* 0x000e280000000c00 */
[----:B------:R-:W2:Y:S02]  /*06c0*/  LDS.64 R22, [R2+0x680] ;  /* 0x0006800002167984 */ /* 0x000ea40000000a00 */
[----:B-1----:R-:W-:Y:S01]  /*06d0*/  DFMA R8, R26, R10, R8 ;  /* 0x0000000a1a08722b */ /* 0x002fe20000000008 */
[----:B------:R-:W-:-:S07]  /*06e0*/  VIADD R29, R12, 0x800 ;  /* 0x000008000c1d7836 */ /* 0x000fce0000000000 */
[----:B0-----:R-:W-:Y:S02]  /*06f0*/  DFMA R4, R4, R24, R8 ;  /* 0x000000180404722b */ /* 0x001fe40000000008 */
[----:B------:R-:W-:Y:S06]  /*0700*/  LDS.64 R8, [R2+0x700] ;  /* 0x0007000002087984 */ /* 0x000fec0000000a00 */
        /* <DEDUP_REMOVED lines=44> */
[----:B-1----:R-:W-:Y:S01]  /*09d0*/  DFMA R6, R22, R6, R4 ;  /* 0x000000061606722b */ /* 0x002fe20000000004 */
[----:B------:R-:W-:Y:S01]  /*09e0*/  IADD3 R5, PT, PT, R12, 0xc00, RZ ;  /* 0x00000c000c057810 */ /* 0x000fe20007ffe0ff */
[----:B------:R-:W-:Y:S04]  /*09f0*/  LDS.64 R22, [R2+0x780] ;  /* 0x0007800002167984 */ /* 0x000fe80000000a00 */
[----:B------:R-:W-:-:S02]  /*0a00*/  IMAD.WIDE.U32 R14, R5, 0x8, R14 ;  /* 0x00000008050e7825 */ /* 0x000fc400078e000e */
[----:B0-----:R-:W-:Y:S01]  /*0a10*/  DFMA R26, R8, R26, R6 ;  /* 0x0000001a081a722b */ /* 0x001fe20000000006 */
[----:B------:R-:W-:Y:S04]  /*0a20*/  LDS.64 R8, [R2+0x700] ;  /* 0x0007000002087984 */ /* 0x000fe80000000a00 */
[----:B------:R-:W0:Y:S01]  /*0a30*/  LDS.128 R4, [R3+0x70] ;  /* 0x0000700003047984 */ /* 0x000e220000000c00 */
[----:B------:R-:W-:Y:S06]  /*0a40*/  BAR.SYNC.DEFER_BLOCKING 0x0 ;  /* 0x0000000000007b1d */ /* 0x000fec0000010000 */
[----:B------:R-:W3:Y:S04]  /*0a50*/  LDG.E.64 R20, desc[UR8][R20.64+0x180] ;  /* 0x0001800814147981 */ /* 0x000ee8000c1e1b00 */
[----:B------:R-:W4:Y:S01]  /*0a60*/  LDG.E.64 R14, desc[UR8][R14.64] ;  /* 0x000000080e0e7981 */ /* 0x000f22000c1e1b00 */
[----:B--2---:R-:W-:-:S08]  /*0a70*/  DFMA R10, R24, R10, R26 ;  /* 0x0000000a180a722b */ /* 0x004fd0000000001a */
[----:B0-----:R-:W-:-:S08]  /*0a80*/  DFMA R4, R4, R8, R10 ;  /* 0x000000080404722b */ /* 0x001fd0000000000a */
[----:B------:R-:W-:Y:S01]  /*0a90*/  DFMA R4, R22, R6, R4 ;  /* 0x000000061604722b */ /* 0x000fe20000000004 */
[----:B---3--:R-:W-:Y:S04]  /*0aa0*/  STS.64 [R18], R20 ;  /* 0x0000001412007388 */ /* 0x008fe80000000a00 */
[----:B----4-:R-:W-:Y:S01]  /*0ab0*/  STS.64 [R16], R14 ;  /* 0x0000000e10007388 */ /* 0x010fe20000000a00 */
[----:B------:R-:W-:Y:S06]  /*0ac0*/  BAR.SYNC.DEFER_BLOCKING 0x0 ;  /* 0x0000000000007b1d */ /* 0x000fec0000010000 */
[----:B------:R-:W-:Y:S04]  /*0ad0*/  LDS.64 R28, [R2] ;  /* 0x00000000021c7984 */ /* 0x000fe80000000a00 */
[----:B------:R-:W0:Y:S04]  /*0ae0*/  LDS.128 R12, [R3] ;  /* 0x00000000030c7984 */ /* 0x000e280000000c00 */
[----:B------:R-:W1:Y:S04]  /*0af0*/  LDS.64 R24, [R2+0x80] ;  /* 0x0000800002187984 */ /* 0x000e680000000a00 */
[----:B------:R-:W-:Y:S04]  /*0b00*/  LDS.64 R26, [R2+0x100] ;  /* 0x00010000021a7984 */ /* 0x000fe80000000a00 */
[----:B------:R-:W2:Y:S04]  /*0b10*/  LDS.128 R8, [R3+0x10] ;  /* 0x0000100003087984 */ /* 0x000ea80000000c00 */
[----:B------:R-:W3:Y:S04]  /*0b20*/  LDS.64 R18, [R2+0x180] ;  /* 0x0001800002127984 */ /* 0x000ee80000000a00 */
[----:B------:R-:W-:Y:S04]  /*0b30*/  LDS.64 R22, [R2+0x200] ;  /* 0x0002000002167984 */ /* 0x000fe80000000a00 */
[----:B------:R-:W-:Y:S01]  /*0b40*/  LDS.64 R20, [R2+0x280] ;  /* 0x0002800002147984 */ /* 0x000fe20000000a00 */
[----:B0-----:R-:W-:-:S03]  /*0b50*/  DFMA R12, R12, R28, R4 ;  /* 0x0000001c0c0c722b */ /* 0x001fc60000000004 */
[----:B------:R-:W0:Y:S05]  /*0b60*/  LDS.128 R4, [R3+0x20] ;  /* 0x0000200003047984 */ /* 0x000e2a0000000c00 */
[----:B-1----:R-:W-:Y:S01]  /*0b70*/  DFMA R12, R24, R14, R12 ;  /* 0x0000000e180c722b */ /* 0x002fe2000000000c */
[----:B------:R-:W-:Y:S07]  /*0b80*/  LDS.64 R24, [R2+0x300] ;  /* 0x0003000002187984 */ /* 0x000fee0000000a00 */
[----:B--2---:R-:W-:-:S02]  /*0b90*/  DFMA R8, R8, R26, R12 ;  /* 0x0000001a0808722b */ /* 0x004fc4000000000c */
[----:B------:R-:W1:Y:S04]  /*0ba0*/  LDS.128 R12, [R3+0x30] ;  /* 0x00003000030c7984 */ /* 0x000e680000000c00 */
[----:B------:R-:W-:Y:S02]  /*0bb0*/  LDS.64 R26, [R2+0x780] ;  /* 0x00078000021a7984 */ /* 0x000fe40000000a00 */
[----:B---3--:R-:W-:Y:S02]  /*0bc0*/  DFMA R8, R18, R10, R8 ;  /* 0x0000000a1208722b */ /* 0x008fe40000000008 */
[----:B------:R-:W2:Y:S06]  /*0bd0*/  LDS.64 R18, [R2+0x380] ;  /* 0x0003800002127984 */ /* 0x000eac0000000a00 */
[----:B0-----:R-:W-:Y:S01]  /*0be0*/  DFMA R4, R4, R22, R8 ;  /* 0x000000160404722b */ /* 0x001fe20000000008 */
[----:B------:R-:W-:Y:S04]  /*0bf0*/  LDS.64 R22, [R2+0x400] ;  /* 0x0004000002167984 */ /* 0x000fe80000000a00 */
[----:B------:R-:W0:Y:S03]  /*0c00*/  LDS.128 R8, [R3+0x40] ;  /* 0x0000400003087984 */ /* 0x000e260000000c00 */
[----:B------:R-:W-:Y:S01]  /*0c10*/  DFMA R4, R20, R6, R4 ;  /* 0x000000061404722b */ /* 0x000fe20000000004 */
[----:B------:R-:W3:Y:S07]  /*0c20*/  LDS.64 R20, [R2+0x480] ;  /* 0x0004800002147984 */ /* 0x000eee0000000a00 */
[----:B-1----:R-:W-:Y:S01]  /*0c30*/  DFMA R12, R12, R24, R4 ;  /* 0x000000180c0c722b */ /* 0x002fe20000000004 */
[----:B------:R-:W-:Y:S04]  /*0c40*/  LDS.64 R24, [R2+0x500] ;  /* 0x0005000002187984 */ /* 0x000fe80000000a00 */
[----:B------:R-:W1:Y:S03]  /*0c50*/  LDS.128 R4, [R3+0x50] ;  /* 0x0000500003047984 */ /* 0x000e660000000c00 */
[----:B--2---:R-:W-:Y:S01]  /*0c60*/  DFMA R12, R18, R14, R12 ;  /* 0x0000000e120c722b */ /* 0x004fe2000000000c */
[----:B------:R-:W2:Y:S07]  /*0c70*/  LDS.64 R18, [R2+0x580] ;  /* 0x0005800002127984 */ /* 0x000eae0000000a00 */
[----:B0-----:R-:W-:Y:S01]  /*0c80*/  DFMA R8, R8, R22, R12 ;  /* 0x000000160808722b */ /* 0x001fe2000000000c */
[----:B------:R-:W-:Y:S04]  /*0c90*/  LDS.64 R22, [R2+0x600] ;  /* 0x0006000002167984 */ /* 0x000fe80000000a00 */
[----:B------:R-:W0:Y:S03]  /*0ca0*/  LDS.128 R12, [R3+0x60] ;  /* 0x00006000030c7984 */ /* 0x000e260000000c00 */
[----:B---3--:R-:W-:Y:S01]  /*0cb0*/  DFMA R8, R20, R10, R8 ;  /* 0x0000000a1408722b */ /* 0x008fe20000000008 */
[----:B------:R-:W3:Y:S07]  /*0cc0*/  LDS.64 R20, [R2+0x680] ;  /* 0x0006800002147984 */ /* 0x000eee0000000a00 */
[----:B-1----:R-:W-:Y:S01]  /*0cd0*/  DFMA R24, R4, R24, R8 ;  /* 0x000000180418722b */ /* 0x002fe20000000008 */
[----:B------:R-:W-:Y:S04]  /*0ce0*/  LDS.64 R4, [R2+0x700] ;  /* 0x0007000002047984 */ /* 0x000fe80000000a00 */
[----:B------:R-:W1:Y:S03]  /*0cf0*/  LDS.128 R8, [R3+0x70] ;  /* 0x0000700003087984 */ /* 0x000e660000000c00 */
[----:B--2---:R-:W-:-:S08]  /*0d00*/  DFMA R6, R18, R6, R24 ;  /* 0x000000061206722b */ /* 0x004fd00000000018 */
[----:B0-----:R-:W-:Y:S01]  /*0d10*/  DFMA R6, R12, R22, R6 ;  /* 0x000000160c06722b */ /* 0x001fe20000000006 */
[----:B------:R-:W0:Y:S07]  /*0d20*/  LDC.64 R12, c[0x0][0x390] ;  /* 0x0000e400ff0c7b82 */ /* 0x000e2e0000000a00 */
[----:B---3--:R-:W-:-:S08]  /*0d30*/  DFMA R6, R20, R14, R6 ;  /* 0x0000000e1406722b */ /* 0x008fd00000000006 */
[----:B-1----:R-:W-:Y:S01]  /*0d40*/  DFMA R4, R8, R4, R6 ;  /* 0x000000040804722b */ /* 0x002fe20000000006 */
[----:B------:R-:W-:-:S07]  /*0d50*/  IADD3 R7, PT, PT, R17, R0, RZ ;  /* 0x0000000011077210 */ /* 0x000fce0007ffe0ff */
[----:B------:R-:W-:Y:S01]  /*0d60*/  DFMA R4, R26, R10, R4 ;  /* 0x0000000a1a04722b */ /* 0x000fe20000000004 */
[----:B0-----:R-:W-:Y:S01]  /*0d70*/  IMAD.WIDE R6, R7, 0x8, R12 ;  /* 0x0000000807067825 */ /* 0x001fe200078e020c */
[----:B------:R-:W-:Y:S06]  /*0d80*/  BAR.SYNC.DEFER_BLOCKING 0x0 ;  /* 0x0000000000007b1d */ /* 0x000fec0000010000 */
[----:B------:R-:W-:Y:S01]  /*0d90*/  STG.E.64 desc[UR8][R6.64], R4 ;  /* 0x0000000406007986 */ /* 0x000fe2000c101b08 */
[----:B------:R-:W-:Y:S05]  /*0da0*/  EXIT ;  /* 0x000000000000794d */ /* 0x000fea0003800000 */
.L_x_2:
        /* <DEDUP_REMOVED lines=13> */
.L_x_5:


//--------------------- .nv.shared.reserved.0     --------------------------
	.section	.nv.shared.reserved.0,"aw",@nobits
	.weak		__nv_reservedSMEM_offset_0_alias
	.size		__nv_reservedSMEM_offset_0_alias, 0, 64
	.other		__nv_reservedSMEM_offset_0_alias,@"STO_CUDA_RESERVED_SHARED STV_DEFAULT"
__nv_reservedSMEM_offset_0_alias:
	.zero		0
	.zero		64


//--------------------- .nv.shared._Z12matMul_tiledPKdS0_Pd --------------------------
	.section	.nv.shared._Z12matMul_tiledPKdS0_Pd,"aw",@nobits
	.sectionflags	@""
	.align	8
.nv.shared._Z12matMul_tiledPKdS0_Pd:
	.zero		5120


//--------------------- .nv.constant0._Z12computeErrorPKdPd --------------------------
	.section	.nv.constant0._Z12computeErrorPKdPd,"a",@progbits
	.sectionflags	@""
	.align	4
.nv.constant0._Z12computeErrorPKdPd:
	.zero		912


//--------------------- .nv.constant0._Z10matCombinePKdS0_S0_Pdddd --------------------------
	.section	.nv.constant0._Z10matCombinePKdS0_S0_Pdddd,"a",@progbits
	.sectionflags	@""
	.align	4
.nv.constant0._Z10matCombinePKdS0_S0_Pdddd:
	.zero		952


//--------------------- .nv.constant0._Z12matMul_tiledPKdS0_Pd --------------------------
	.section	.nv.constant0._Z12matMul_tiledPKdS0_Pd,"a",@progbits
	.sectionflags	@""
	.align	4
.nv.constant0._Z12matMul_tiledPKdS0_Pd:
	.zero		920


//--------------------- SYMBOLS --------------------------

	.type		.nv.reservedSmem.offset0,@object
	.size		.nv.reservedSmem.offset0,0x4
	.type		.nv.reservedSmem.cap,@object
	.size		.nv.reservedSmem.cap,0x4
